//
// Generated by NVIDIA NVVM Compiler
//
// Compiler Build ID: CL-36424714
// Cuda compilation tools, release 13.0, V13.0.88
// Based on NVVM 20.0.0
//

.version 9.0
.target sm_100
.address_size 64

	// .globl	add

.visible .entry add(
	.param .u64 .ptr .align 1 add_param_0,
	.param .u64 .ptr .align 1 add_param_1,
	.param .u64 .ptr .align 1 add_param_2,
	.param .u32 add_param_3
)
{
	.reg .pred 	%p<3>;
	.reg .b32 	%r<14>;
	.reg .b64 	%rd<11>;

	ld.param.u64 	%rd4, [add_param_0];
	ld.param.u64 	%rd5, [add_param_1];
	ld.param.u64 	%rd6, [add_param_2];
	ld.param.u32 	%r6, [add_param_3];
	mov.u32 	%r1, %ntid.x;
	mov.u32 	%r7, %ctaid.x;
	mov.u32 	%r8, %tid.x;
	mad.lo.s32 	%r13, %r1, %r7, %r8;
	setp.ge.s32 	%p1, %r13, %r6;
	@%p1 bra 	$L__BB0_3;
	mov.u32 	%r9, %nctaid.x;
	mul.lo.s32 	%r3, %r9, %r1;
	cvta.to.global.u64 	%rd1, %rd4;
	cvta.to.global.u64 	%rd2, %rd5;
	cvta.to.global.u64 	%rd3, %rd6;
$L__BB0_2:
	mul.wide.s32 	%rd7, %r13, 4;
	add.s64 	%rd8, %rd1, %rd7;
	ld.global.u32 	%r10, [%rd8];
	add.s64 	%rd9, %rd2, %rd7;
	ld.global.u32 	%r11, [%rd9];
	add.s32 	%r12, %r11, %r10;
	add.s64 	%rd10, %rd3, %rd7;
	st.global.u32 	[%rd10], %r12;
	add.s32 	%r13, %r13, %r3;
	setp.lt.s32 	%p2, %r13, %r6;
	@%p2 bra 	$L__BB0_2;
$L__BB0_3:
	ret;

}


// ===== COMPILED SASS (sm_100) =====

	.target	sm_100

	.elftype	@"ET_EXEC"


//--------------------- .note.nv.tkinfo           --------------------------
	.section	.note.nv.tkinfo,"",@"SHT_NOTE"
	.sectionflags	@"SHF_NOTE_NV_TKINFO"
	.tkinfo
        /*0018*/ 	.word	0x00000002
        /*0030*/ 	.string	""
        /*0030*/ 	.string	"ptxas"
        /*0030*/ 	.string	"Cuda compilation tools, release 13.0, V13.0.88"
        /*0030*/ 	.string	"Build cuda_13.0.r13.0/compiler.36424714_0"
        /*0030*/ 	.string	"-arch sm_100 -m 64 "



//--------------------- .note.nv.cuinfo           --------------------------
	.section	.note.nv.cuinfo,"",@"SHT_NOTE"
	.sectionflags	@"SHF_NOTE_NV_CUINFO"
        /*0018*/ 	.short	0x0002
        /*001a*/ 	.short	0x0064
        /*001c*/ 	.short	0x0082
	.zero		2


//--------------------- .nv.info                  --------------------------
	.section	.nv.info,"",@"SHT_CUDA_INFO"
	.align	4


	//----- nvinfo : EIATTR_REGCOUNT
	.align		4
        /*0000*/ 	.byte	0x04, 0x2f
        /*0002*/ 	.short	(.L_1 - .L_0)
	.align		4
.L_0:
        /*0004*/ 	.word	index@(add)
        /*0008*/ 	.word	0x00000012


	//----- nvinfo : EIATTR_FRAME_SIZE
	.align		4
.L_1:
        /*000c*/ 	.byte	0x04, 0x11
        /*000e*/ 	.short	(.L_3 - .L_2)
	.align		4
.L_2:
        /*0010*/ 	.word	index@(add)
        /*0014*/ 	.word	0x00000000


	//----- nvinfo : EIATTR_MIN_STACK_SIZE
	.align		4
.L_3:
        /*0018*/ 	.byte	0x04, 0x12
        /*001a*/ 	.short	(.L_5 - .L_4)
	.align		4
.L_4:
        /*001c*/ 	.word	index@(add)
        /*0020*/ 	.word	0x00000000
.L_5:


//--------------------- .nv.compat                --------------------------
	.section	.nv.compat,"",@"SHT_CUDA_COMPAT_INFO"
	.align	4
        /*0000*/ 	.byte	0x02, 0x09, 0x00, 0x00, 0x02, 0x02, 0x01, 0x00, 0x02, 0x05, 0x05, 0x00, 0x03, 0x07, 0x01, 0x01
        /*0010*/ 	.byte	0x02, 0x03, 0x00, 0x00, 0x02, 0x06, 0x01, 0x00, 0x04, 0x0b, 0x08, 0x00, 0x09, 0x00, 0x00, 0x00
        /*0020*/ 	.byte	0x00, 0x00, 0x00, 0x00


//--------------------- .nv.info.add              --------------------------
	.section	.nv.info.add,"",@"SHT_CUDA_INFO"
	.sectionflags	@""
	.align	4


	//----- nvinfo : EIATTR_CUDA_API_VERSION
	.align		4
        /*0000*/ 	.byte	0x04, 0x37
        /*0002*/ 	.short	(.L_7 - .L_6)
.L_6:
        /*0004*/ 	.word	0x00000082


	//----- nvinfo : EIATTR_KPARAM_INFO
	.align		4
.L_7:
        /*0008*/ 	.byte	0x04, 0x17
        /*000a*/ 	.short	(.L_9 - .L_8)
.L_8:
        /*000c*/ 	.word	0x00000000
        /*0010*/ 	.short	0x0003
        /*0012*/ 	.short	0x0018
        /*0014*/ 	.byte	0x00, 0xf0, 0x11, 0x00


	//----- nvinfo : EIATTR_KPARAM_INFO
	.align		4
.L_9:
        /*0018*/ 	.byte	0x04, 0x17
        /*001a*/ 	.short	(.L_11 - .L_10)
.L_10:
        /*001c*/ 	.word	0x00000000
        /*0020*/ 	.short	0x0002
        /*0022*/ 	.short	0x0010
        /*0024*/ 	.byte	0x00, 0xf5, 0x21, 0x00


	//----- nvinfo : EIATTR_KPARAM_INFO
	.align		4
.L_11:
        /*0028*/ 	.byte	0x04, 0x17
        /*002a*/ 	.short	(.L_13 - .L_12)
.L_12:
        /*002c*/ 	.word	0x00000000
        /*0030*/ 	.short	0x0001
        /*0032*/ 	.short	0x0008
        /*0034*/ 	.byte	0x00, 0xf5, 0x21, 0x00


	//----- nvinfo : EIATTR_KPARAM_INFO
	.align		4
.L_13:
        /*0038*/ 	.byte	0x04, 0x17
        /*003a*/ 	.short	(.L_15 - .L_14)
.L_14:
        /*003c*/ 	.word	0x00000000
        /*0040*/ 	.short	0x0000
        /*0042*/ 	.short	0x0000
        /*0044*/ 	.byte	0x00, 0xf5, 0x21, 0x00


	//----- nvinfo : EIATTR_SPARSE_MMA_MASK
	.align		4
.L_15:
        /*0048*/ 	.byte	0x03, 0x50
        /*004a*/ 	.short	0x0000


	//----- nvinfo : EIATTR_MAXREG_COUNT
	.align		4
        /*004c*/ 	.byte	0x03, 0x1b
        /*004e*/ 	.short	0x00ff


	//----- nvinfo : EIATTR_MERCURY_ISA_VERSION
	.align		4
        /*0050*/ 	.byte	0x03, 0x5f
        /*0052*/ 	.short	0x0101


	//----- nvinfo : EIATTR_VRC_CTA_INIT_COUNT
	.align		4
        /*0054*/ 	.byte	0x02, 0x4a
	.zero		1
	.zero		1


	//----- nvinfo : EIATTR_EXIT_INSTR_OFFSETS
	.align		4
        /*0058*/ 	.byte	0x04, 0x1c
        /*005a*/ 	.short	(.L_17 - .L_16)


	//   ....[0]....
.L_16:
        /*005c*/ 	.word	0x00000070


	//   ....[1]....
        /*0060*/ 	.word	0x00000180


	//----- nvinfo : EIATTR_CRS_STACK_SIZE
	.align		4
.L_17:
        /*0064*/ 	.byte	0x04, 0x1e
        /*0066*/ 	.short	(.L_19 - .L_18)
.L_18:
        /*0068*/ 	.word	0x00000000


	//----- nvinfo : EIATTR_CBANK_PARAM_SIZE
	.align		4
.L_19:
        /*006c*/ 	.byte	0x03, 0x19
        /*006e*/ 	.short	0x001c


	//----- nvinfo : EIATTR_PARAM_CBANK
	.align		4
        /*0070*/ 	.byte	0x04, 0x0a
        /*0072*/ 	.short	(.L_21 - .L_20)
	.align		4
.L_20:
        /*0074*/ 	.word	index@(.nv.constant0.add)
        /*0078*/ 	.short	0x0380
        /*007a*/ 	.short	0x001c


	//----- nvinfo : EIATTR_SW_WAR
	.align		4
.L_21:
        /*007c*/ 	.byte	0x04, 0x36
        /*007e*/ 	.short	(.L_23 - .L_22)
.L_22:
        /*0080*/ 	.word	0x00000008
.L_23:


//--------------------- .nv.callgraph             --------------------------
	.section	.nv.callgraph,"",@"SHT_CUDA_CALLGRAPH"
	.align	4
	.sectionentsize	8
	.align		4
        /*0000*/ 	.word	0x00000000
	.align		4
        /*0004*/ 	.word	0xffffffff
	.align		4
        /*0008*/ 	.word	0x00000000
	.align		4
        /*000c*/ 	.word	0xfffffffe
	.align		4
        /*0010*/ 	.word	0x00000000
	.align		4
        /*0014*/ 	.word	0xfffffffd
	.align		4
        /*0018*/ 	.word	0x00000000
	.align		4
        /*001c*/ 	.word	0xfffffffc


//--------------------- .text.add                 --------------------------
	.section	.text.add,"ax",@progbits
	.align	128
        .global         add
        .type           add,@function
        .size           add,(.L_x_2 - add)
        .other          add,@"STO_CUDA_ENTRY STV_DEFAULT"
add:
.text.add:
[----:B------:R-:W-:Y:S01]  /*0000*/  LDC R1, c[0x0][0x37c] ;  /* 0x0000df00ff017b82 */ /* 0x000fe20000000800 */
[----:B------:R-:W0:Y:S01]  /*0010*/  S2R R0, SR_CTAID.X ;  /* 0x0000000000007919 */ /* 0x000e220000002500 */
[----:B------:R-:W0:Y:S01]  /*0020*/  LDCU UR4, c[0x0][0x360] ;  /* 0x00006c00ff0477ac */ /* 0x000e220008000800 */
[----:B------:R-:W0:Y:S01]  /*0030*/  S2R R3, SR_TID.X ;  /* 0x0000000000037919 */ /* 0x000e220000002100 */
[----:B------:R-:W1:Y:S01]  /*0040*/  LDCU UR8, c[0x0][0x398] ;  /* 0x00007300ff0877ac */ /* 0x000e620008000800 */
[----:B0-----:R-:W-:-:S05]  /*0050*/  IMAD R0, R0, UR4, R3 ;  /* 0x0000000400007c24 */ /* 0x001fca000f8e0203 */
[----:B-1----:R-:W-:-:S13]  /*0060*/  ISETP.GE.AND P0, PT, R0, UR8, PT ;  /* 0x0000000800007c0c */ /* 0x002fda000bf06270 */
[----:B------:R-:W-:Y:S05]  /*0070*/  @P0 EXIT ;  /* 0x000000000000094d */ /* 0x000fea0003800000 */
[----:B------:R-:W0:Y:S01]  /*0080*/  LDC.64 R12, c[0x0][0x390] ;  /* 0x0000e400ff0c7b82 */ /* 0x000e220000000a00 */
[----:B------:R-:W1:Y:S01]  /*0090*/  LDCU UR5, c[0x0][0x370] ;  /* 0x00006e00ff0577ac */ /* 0x000e620008000800 */
[----:B------:R-:W2:Y:S06]  /*00a0*/  LDCU.64 UR6, c[0x0][0x358] ;  /* 0x00006b00ff0677ac */ /* 0x000eac0008000a00 */
[----:B------:R-:W3:Y:S08]  /*00b0*/  LDC.64 R8, c[0x0][0x380] ;  /* 0x0000e000ff087b82 */ /* 0x000ef00000000a00 */
[----:B------:R-:W4:Y:S01]  /*00c0*/  LDC.64 R10, c[0x0][0x388] ;  /* 0x0000e200ff0a7b82 */ /* 0x000f220000000a00 */
[----:B-1----:R-:W-:-:S12]  /*00d0*/  UIMAD UR4, UR4, UR5, URZ ;  /* 0x00000005040472a4 */ /* 0x002fd8000f8e02ff */
.L_x_0:
[----:B---3--:R-:W-:-:S04]  /*00e0*/  IMAD.WIDE R2, R0, 0x4, R8 ;  /* 0x0000000400027825 */ /* 0x008fc800078e0208 */
[C---:B----4-:R-:W-:Y:S02]  /*00f0*/  IMAD.WIDE R4, R0.reuse, 0x4, R10 ;  /* 0x0000000400047825 */ /* 0x050fe400078e020a */
[----:B--2---:R-:W2:Y:S04]  /*0100*/  LDG.E R2, desc[UR6][R2.64] ;  /* 0x0000000602027981 */ /* 0x004ea8000c1e1900 */
[----:B------:R-:W2:Y:S01]  /*0110*/  LDG.E R5, desc[UR6][R4.64] ;  /* 0x0000000604057981 */ /* 0x000ea2000c1e1900 */
[C---:B01----:R-:W-:Y:S01]  /*0120*/  IMAD.WIDE R6, R0.reuse, 0x4, R12 ;  /* 0x0000000400067825 */ /* 0x043fe200078e020c */
[----:B------:R-:W-:-:S04]  /*0130*/  IADD3 R0, PT, PT, R0, UR4, RZ ;  /* 0x0000000400007c10 */ /* 0x000fc8000fffe0ff */
[----:B------:R-:W-:Y:S02]  /*0140*/  ISETP.GE.AND P0, PT, R0, UR8, PT ;  /* 0x0000000800007c0c */ /* 0x000fe4000bf06270 */
[----:B--2---:R-:W-:-:S05]  /*0150*/  IADD3 R15, PT, PT, R2, R5, RZ ;  /* 0x00000005020f7210 */ /* 0x004fca0007ffe0ff */
[----:B------:R1:W-:Y:S06]  /*0160*/  STG.E desc[UR6][R6.64], R15 ;  /* 0x0000000f06007986 */ /* 0x0003ec000c101906 */
[----:B------:R-:W-:Y:S05]  /*0170*/  @!P0 BRA `(.L_x_0) ;  /* 0xfffffffc00d88947 */ /* 0x000fea000383ffff */
[----:B------:R-:W-:Y:S05]  /*0180*/  EXIT ;  /* 0x000000000000794d */ /* 0x000fea0003800000 */
.L_x_1:
[----:B------:R-:W-:-:S00]  /*0190*/  BRA `(.L_x_1) ;  /* 0xfffffffc00fc7947 */ /* 0x000fc0000383ffff */
[----:B------:R-:W-:-:S00]  /*01a0*/  NOP ;  /* 0x0000000000007918 */ /* 0x000fc00000000000 */
        /* <DEDUP_REMOVED lines=13> */
.L_x_2:


//--------------------- .nv.shared.reserved.0     --------------------------
	.section	.nv.shared.reserved.0,"aw",@nobits
	.weak		__nv_reservedSMEM_offset_0_alias
	.size		__nv_reservedSMEM_offset_0_alias, 0, 64
	.other		__nv_reservedSMEM_offset_0_alias,@"STO_CUDA_RESERVED_SHARED STV_DEFAULT"
__nv_reservedSMEM_offset_0_alias:
	.zero		0
	.zero		64


//--------------------- .nv.constant0.add         --------------------------
	.section	.nv.constant0.add,"a",@progbits
	.sectionflags	@""
	.align	4
.nv.constant0.add:
	.zero		924


//--------------------- SYMBOLS --------------------------

	.type		.nv.reservedSmem.offset0,@object
	.size		.nv.reservedSmem.offset0,0x4
